//
// Generated by NVIDIA NVVM Compiler
//
// Compiler Build ID: CL-36424714
// Cuda compilation tools, release 13.0, V13.0.88
// Based on NVVM 20.0.0
//

.version 9.0
.target sm_100
.address_size 64

	// .globl	_Z6kernelPiS_i

.visible .entry _Z6kernelPiS_i(
	.param .u64 .ptr .align 1 _Z6kernelPiS_i_param_0,
	.param .u64 .ptr .align 1 _Z6kernelPiS_i_param_1,
	.param .u32 _Z6kernelPiS_i_param_2
)
{
	.reg .pred 	%p<15>;
	.reg .b32 	%r<37>;
	.reg .b64 	%rd<11>;

	ld.param.u64 	%rd4, [_Z6kernelPiS_i_param_0];
	ld.param.u64 	%rd3, [_Z6kernelPiS_i_param_1];
	cvta.to.global.u64 	%rd5, %rd4;
	mov.u32 	%r4, %tid.x;
	mov.u32 	%r2, %ntid.x;
	mov.u32 	%r3, %ctaid.x;
	mul.lo.s32 	%r5, %r2, %r3;
	mul.wide.u32 	%rd6, %r5, 4;
	add.s64 	%rd1, %rd5, %rd6;
	setp.lt.u32 	%p1, %r2, 1024;
	setp.gt.u32 	%p2, %r4, 511;
	mul.wide.u32 	%rd7, %r4, 4;
	add.s64 	%rd2, %rd1, %rd7;
	or.pred  	%p3, %p1, %p2;
	@%p3 bra 	$L__BB0_2;
	ld.global.u32 	%r6, [%rd2+2048];
	ld.global.u32 	%r7, [%rd2];
	add.s32 	%r8, %r7, %r6;
	st.global.u32 	[%rd2], %r8;
$L__BB0_2:
	bar.sync 	0;
	setp.lt.u32 	%p4, %r2, 512;
	setp.gt.u32 	%p5, %r4, 255;
	or.pred  	%p6, %p4, %p5;
	@%p6 bra 	$L__BB0_4;
	ld.global.u32 	%r9, [%rd2+1024];
	ld.global.u32 	%r10, [%rd2];
	add.s32 	%r11, %r10, %r9;
	st.global.u32 	[%rd2], %r11;
$L__BB0_4:
	bar.sync 	0;
	setp.lt.u32 	%p7, %r2, 256;
	setp.gt.u32 	%p8, %r4, 127;
	or.pred  	%p9, %p7, %p8;
	@%p9 bra 	$L__BB0_6;
	ld.global.u32 	%r12, [%rd2+512];
	ld.global.u32 	%r13, [%rd2];
	add.s32 	%r14, %r13, %r12;
	st.global.u32 	[%rd2], %r14;
$L__BB0_6:
	bar.sync 	0;
	setp.lt.u32 	%p10, %r2, 128;
	setp.gt.u32 	%p11, %r4, 63;
	or.pred  	%p12, %p10, %p11;
	@%p12 bra 	$L__BB0_8;
	ld.global.u32 	%r15, [%rd2+256];
	ld.global.u32 	%r16, [%rd2];
	add.s32 	%r17, %r16, %r15;
	st.global.u32 	[%rd2], %r17;
$L__BB0_8:
	bar.sync 	0;
	setp.gt.u32 	%p13, %r4, 31;
	@%p13 bra 	$L__BB0_10;
	ld.volatile.global.u32 	%r18, [%rd2+128];
	ld.volatile.global.u32 	%r19, [%rd2];
	add.s32 	%r20, %r19, %r18;
	st.volatile.global.u32 	[%rd2], %r20;
	ld.volatile.global.u32 	%r21, [%rd2+64];
	ld.volatile.global.u32 	%r22, [%rd2];
	add.s32 	%r23, %r22, %r21;
	st.volatile.global.u32 	[%rd2], %r23;
	ld.volatile.global.u32 	%r24, [%rd2+32];
	ld.volatile.global.u32 	%r25, [%rd2];
	add.s32 	%r26, %r25, %r24;
	st.volatile.global.u32 	[%rd2], %r26;
	ld.volatile.global.u32 	%r27, [%rd2+16];
	ld.volatile.global.u32 	%r28, [%rd2];
	add.s32 	%r29, %r28, %r27;
	st.volatile.global.u32 	[%rd2], %r29;
	ld.volatile.global.u32 	%r30, [%rd2+8];
	ld.volatile.global.u32 	%r31, [%rd2];
	add.s32 	%r32, %r31, %r30;
	st.volatile.global.u32 	[%rd2], %r32;
	ld.volatile.global.u32 	%r33, [%rd2+4];
	ld.volatile.global.u32 	%r34, [%rd2];
	add.s32 	%r35, %r34, %r33;
	st.volatile.global.u32 	[%rd2], %r35;
$L__BB0_10:
	bar.sync 	0;
	setp.ne.s32 	%p14, %r4, 0;
	@%p14 bra 	$L__BB0_12;
	ld.global.u32 	%r36, [%rd1];
	cvta.to.global.u64 	%rd8, %rd3;
	mul.wide.u32 	%rd9, %r3, 4;
	add.s64 	%rd10, %rd8, %rd9;
	st.global.u32 	[%rd10], %r36;
$L__BB0_12:
	bar.sync 	0;
	ret;

}


// ===== COMPILED SASS (sm_100) =====

	.target	sm_100

	.elftype	@"ET_EXEC"


//--------------------- .note.nv.tkinfo           --------------------------
	.section	.note.nv.tkinfo,"",@"SHT_NOTE"
	.sectionflags	@"SHF_NOTE_NV_TKINFO"
	.tkinfo
        /*0018*/ 	.word	0x00000002
        /*0030*/ 	.string	""
        /*0030*/ 	.string	"ptxas"
        /*0030*/ 	.string	"Cuda compilation tools, release 13.0, V13.0.88"
        /*0030*/ 	.string	"Build cuda_13.0.r13.0/compiler.36424714_0"
        /*0030*/ 	.string	"-arch sm_100 -m 64 "



//--------------------- .note.nv.cuinfo           --------------------------
	.section	.note.nv.cuinfo,"",@"SHT_NOTE"
	.sectionflags	@"SHF_NOTE_NV_CUINFO"
        /*0018*/ 	.short	0x0002
        /*001a*/ 	.short	0x0064
        /*001c*/ 	.short	0x0082
	.zero		2


//--------------------- .nv.info                  --------------------------
	.section	.nv.info,"",@"SHT_CUDA_INFO"
	.align	4


	//----- nvinfo : EIATTR_REGCOUNT
	.align		4
        /*0000*/ 	.byte	0x04, 0x2f
        /*0002*/ 	.short	(.L_1 - .L_0)
	.align		4
.L_0:
        /*0004*/ 	.word	index@(_Z6kernelPiS_i)
        /*0008*/ 	.word	0x00000010


	//----- nvinfo : EIATTR_FRAME_SIZE
	.align		4
.L_1:
        /*000c*/ 	.byte	0x04, 0x11
        /*000e*/ 	.short	(.L_3 - .L_2)
	.align		4
.L_2:
        /*0010*/ 	.word	index@(_Z6kernelPiS_i)
        /*0014*/ 	.word	0x00000000


	//----- nvinfo : EIATTR_MIN_STACK_SIZE
	.align		4
.L_3:
        /*0018*/ 	.byte	0x04, 0x12
        /*001a*/ 	.short	(.L_5 - .L_4)
	.align		4
.L_4:
        /*001c*/ 	.word	index@(_Z6kernelPiS_i)
        /*0020*/ 	.word	0x00000000
.L_5:


//--------------------- .nv.compat                --------------------------
	.section	.nv.compat,"",@"SHT_CUDA_COMPAT_INFO"
	.align	4
        /*0000*/ 	.byte	0x02, 0x09, 0x00, 0x00, 0x02, 0x02, 0x01, 0x00, 0x02, 0x05, 0x05, 0x00, 0x03, 0x07, 0x01, 0x01
        /*0010*/ 	.byte	0x02, 0x03, 0x00, 0x00, 0x02, 0x06, 0x01, 0x00, 0x04, 0x0b, 0x08, 0x00, 0x09, 0x00, 0x00, 0x00
        /*0020*/ 	.byte	0x00, 0x00, 0x00, 0x00


//--------------------- .nv.info._Z6kernelPiS_i   --------------------------
	.section	.nv.info._Z6kernelPiS_i,"",@"SHT_CUDA_INFO"
	.sectionflags	@""
	.align	4


	//----- nvinfo : EIATTR_CUDA_API_VERSION
	.align		4
        /*0000*/ 	.byte	0x04, 0x37
        /*0002*/ 	.short	(.L_7 - .L_6)
.L_6:
        /*0004*/ 	.word	0x00000082


	//----- nvinfo : EIATTR_KPARAM_INFO
	.align		4
.L_7:
        /*0008*/ 	.byte	0x04, 0x17
        /*000a*/ 	.short	(.L_9 - .L_8)
.L_8:
        /*000c*/ 	.word	0x00000000
        /*0010*/ 	.short	0x0002
        /*0012*/ 	.short	0x0010
        /*0014*/ 	.byte	0x00, 0xf0, 0x11, 0x00


	//----- nvinfo : EIATTR_KPARAM_INFO
	.align		4
.L_9:
        /*0018*/ 	.byte	0x04, 0x17
        /*001a*/ 	.short	(.L_11 - .L_10)
.L_10:
        /*001c*/ 	.word	0x00000000
        /*0020*/ 	.short	0x0001
        /*0022*/ 	.short	0x0008
        /*0024*/ 	.byte	0x00, 0xf5, 0x21, 0x00


	//----- nvinfo : EIATTR_KPARAM_INFO
	.align		4
.L_11:
        /*0028*/ 	.byte	0x04, 0x17
        /*002a*/ 	.short	(.L_13 - .L_12)
.L_12:
        /*002c*/ 	.word	0x00000000
        /*0030*/ 	.short	0x0000
        /*0032*/ 	.short	0x0000
        /*0034*/ 	.byte	0x00, 0xf5, 0x21, 0x00


	//----- nvinfo : EIATTR_SPARSE_MMA_MASK
	.align		4
.L_13:
        /*0038*/ 	.byte	0x03, 0x50
        /*003a*/ 	.short	0x0000


	//----- nvinfo : EIATTR_MAXREG_COUNT
	.align		4
        /*003c*/ 	.byte	0x03, 0x1b
        /*003e*/ 	.short	0x00ff


	//----- nvinfo : EIATTR_NUM_BARRIERS
	.align		4
        /*0040*/ 	.byte	0x02, 0x4c
        /*0042*/ 	.byte	0x01
	.zero		1


	//----- nvinfo : EIATTR_MERCURY_ISA_VERSION
	.align		4
        /*0044*/ 	.byte	0x03, 0x5f
        /*0046*/ 	.short	0x0101


	//----- nvinfo : EIATTR_VRC_CTA_INIT_COUNT
	.align		4
        /*0048*/ 	.byte	0x02, 0x4a
	.zero		1
	.zero		1


	//----- nvinfo : EIATTR_EXIT_INSTR_OFFSETS
	.align		4
        /*004c*/ 	.byte	0x04, 0x1c
        /*004e*/ 	.short	(.L_15 - .L_14)


	//   ....[0]....
.L_14:
        /*0050*/ 	.word	0x00000570


	//----- nvinfo : EIATTR_CRS_STACK_SIZE
	.align		4
.L_15:
        /*0054*/ 	.byte	0x04, 0x1e
        /*0056*/ 	.short	(.L_17 - .L_16)
.L_16:
        /*0058*/ 	.word	0x00000000


	//----- nvinfo : EIATTR_CBANK_PARAM_SIZE
	.align		4
.L_17:
        /*005c*/ 	.byte	0x03, 0x19
        /*005e*/ 	.short	0x0014


	//----- nvinfo : EIATTR_PARAM_CBANK
	.align		4
        /*0060*/ 	.byte	0x04, 0x0a
        /*0062*/ 	.short	(.L_19 - .L_18)
	.align		4
.L_18:
        /*0064*/ 	.word	index@(.nv.constant0._Z6kernelPiS_i)
        /*0068*/ 	.short	0x0380
        /*006a*/ 	.short	0x0014


	//----- nvinfo : EIATTR_SW_WAR
	.align		4
.L_19:
        /*006c*/ 	.byte	0x04, 0x36
        /*006e*/ 	.short	(.L_21 - .L_20)
.L_20:
        /*0070*/ 	.word	0x00000008
.L_21:


//--------------------- .nv.callgraph             --------------------------
	.section	.nv.callgraph,"",@"SHT_CUDA_CALLGRAPH"
	.align	4
	.sectionentsize	8
	.align		4
        /*0000*/ 	.word	0x00000000
	.align		4
        /*0004*/ 	.word	0xffffffff
	.align		4
        /*0008*/ 	.word	0x00000000
	.align		4
        /*000c*/ 	.word	0xfffffffe
	.align		4
        /*0010*/ 	.word	0x00000000
	.align		4
        /*0014*/ 	.word	0xfffffffd
	.align		4
        /*0018*/ 	.word	0x00000000
	.align		4
        /*001c*/ 	.word	0xfffffffc


//--------------------- .text._Z6kernelPiS_i      --------------------------
	.section	.text._Z6kernelPiS_i,"ax",@progbits
	.align	128
        .global         _Z6kernelPiS_i
        .type           _Z6kernelPiS_i,@function
        .size           _Z6kernelPiS_i,(.L_x_13 - _Z6kernelPiS_i)
        .other          _Z6kernelPiS_i,@"STO_CUDA_ENTRY STV_DEFAULT"
_Z6kernelPiS_i:
.text._Z6kernelPiS_i:
[----:B------:R-:W-:Y:S01]  /*0000*/  LDC R1, c[0x0][0x37c] ;  /* 0x0000df00ff017b82 */ /* 0x000fe20000000800 */
[----:B------:R-:W0:Y:S07]  /*0010*/  S2R R7, SR_TID.X ;  /* 0x0000000000077919 */ /* 0x000e2e0000002100 */
[----:B------:R-:W1:Y:S01]  /*0020*/  LDC R9, c[0x0][0x360] ;  /* 0x0000d800ff097b82 */ /* 0x000e620000000800 */
[----:B------:R-:W2:Y:S01]  /*0030*/  LDCU.64 UR4, c[0x0][0x358] ;  /* 0x00006b00ff0477ac */ /* 0x000ea20008000a00 */
[----:B------:R-:W-:Y:S01]  /*0040*/  BSSY.RECONVERGENT B0, `(.L_x_0) ;  /* 0x0000015000007945 */ /* 0x000fe20003800200 */
[----:B------:R-:W3:Y:S05]  /*0050*/  S2R R0, SR_CTAID.X ;  /* 0x0000000000007919 */ /* 0x000eea0000002500 */
[----:B------:R-:W4:Y:S01]  /*0060*/  LDC.64 R2, c[0x0][0x380] ;  /* 0x0000e000ff027b82 */ /* 0x000f220000000a00 */
[----:B0-----:R-:W-:-:S02]  /*0070*/  ISETP.GT.U32.AND P1, PT, R7, 0x1ff, PT ;  /* 0x000001ff0700780c */ /* 0x001fc40003f24070 */
[----:B------:R-:W-:Y:S02]  /*0080*/  ISETP.GT.U32.AND P2, PT, R7, 0xff, PT ;  /* 0x000000ff0700780c */ /* 0x000fe40003f44070 */
[C---:B-1----:R-:W-:Y:S01]  /*0090*/  ISETP.LT.U32.OR P1, PT, R9.reuse, 0x400, P1 ;  /* 0x000004000900780c */ /* 0x042fe20000f21470 */
[----:B---3--:R-:W-:Y:S01]  /*00a0*/  IMAD R5, R9, R0, RZ ;  /* 0x0000000009057224 */ /* 0x008fe200078e02ff */
[C---:B------:R-:W-:Y:S02]  /*00b0*/  ISETP.GT.U32.AND P3, PT, R7.reuse, 0x7f, PT ;  /* 0x0000007f0700780c */ /* 0x040fe40003f64070 */
[----:B------:R-:W-:Y:S01]  /*00c0*/  ISETP.GT.U32.AND P0, PT, R7, 0x3f, PT ;  /* 0x0000003f0700780c */ /* 0x000fe20003f04070 */
[----:B----4-:R-:W-:Y:S01]  /*00d0*/  IMAD.WIDE.U32 R2, R5, 0x4, R2 ;  /* 0x0000000405027825 */ /* 0x010fe200078e0002 */
[C---:B------:R-:W-:Y:S02]  /*00e0*/  ISETP.LT.U32.OR P2, PT, R9.reuse, 0x200, P2 ;  /* 0x000002000900780c */ /* 0x040fe40001741470 */
[----:B------:R-:W-:-:S02]  /*00f0*/  ISETP.LT.U32.OR P3, PT, R9, 0x100, P3 ;  /* 0x000001000900780c */ /* 0x000fc40001f61470 */
[----:B------:R-:W-:Y:S01]  /*0100*/  ISETP.LT.U32.OR P0, PT, R9, 0x80, P0 ;  /* 0x000000800900780c */ /* 0x000fe20000701470 */
[C---:B------:R-:W-:Y:S01]  /*0110*/  IMAD.WIDE.U32 R4, R7.reuse, 0x4, R2 ;  /* 0x0000000407047825 */ /* 0x040fe200078e0002 */
[C---:B------:R-:W-:Y:S02]  /*0120*/  ISETP.GT.U32.AND P4, PT, R7.reuse, 0x1f, PT ;  /* 0x0000001f0700780c */ /* 0x040fe40003f84070 */
[----:B------:R-:W-:Y:S01]  /*0130*/  ISETP.NE.AND P5, PT, R7, RZ, PT ;  /* 0x000000ff0700720c */ /* 0x000fe20003fa5270 */
[----:B--2---:R-:W-:-:S12]  /*0140*/  @P1 BRA `(.L_x_1) ;  /* 0x0000000000101947 */ /* 0x004fd80003800000 */
[----:B------:R-:W2:Y:S04]  /*0150*/  LDG.E R6, desc[UR4][R4.64+0x800] ;  /* 0x0008000404067981 */ /* 0x000ea8000c1e1900 */
[----:B------:R-:W2:Y:S02]  /*0160*/  LDG.E R7, desc[UR4][R4.64] ;  /* 0x0000000404077981 */ /* 0x000ea4000c1e1900 */
[----:B--2---:R-:W-:-:S05]  /*0170*/  IMAD.IADD R7, R6, 0x1, R7 ;  /* 0x0000000106077824 */ /* 0x004fca00078e0207 */
[----:B------:R0:W-:Y:S02]  /*0180*/  STG.E desc[UR4][R4.64], R7 ;  /* 0x0000000704007986 */ /* 0x0001e4000c101904 */
.L_x_1:
[----:B------:R-:W-:Y:S05]  /*0190*/  BSYNC.RECONVERGENT B0 ;  /* 0x0000000000007941 */ /* 0x000fea0003800200 */
.L_x_0:
[----:B------:R-:W-:Y:S06]  /*01a0*/  BAR.SYNC.DEFER_BLOCKING 0x0 ;  /* 0x0000000000007b1d */ /* 0x000fec0000010000 */
[----:B------:R-:W-:Y:S04]  /*01b0*/  BSSY.RECONVERGENT B0, `(.L_x_2) ;  /* 0x0000006000007945 */ /* 0x000fe80003800200 */
[----:B------:R-:W-:Y:S05]  /*01c0*/  @P2 BRA `(.L_x_3) ;  /* 0x0000000000102947 */ /* 0x000fea0003800000 */
[----:B------:R-:W2:Y:S04]  /*01d0*/  LDG.E R6, desc[UR4][R4.64+0x400] ;  /* 0x0004000404067981 */ /* 0x000ea8000c1e1900 */
[----:B0-----:R-:W2:Y:S02]  /*01e0*/  LDG.E R7, desc[UR4][R4.64] ;  /* 0x0000000404077981 */ /* 0x001ea4000c1e1900 */
[----:B--2---:R-:W-:-:S05]  /*01f0*/  IMAD.IADD R7, R6, 0x1, R7 ;  /* 0x0000000106077824 */ /* 0x004fca00078e0207 */
[----:B------:R1:W-:Y:S02]  /*0200*/  STG.E desc[UR4][R4.64], R7 ;  /* 0x0000000704007986 */ /* 0x0003e4000c101904 */
.L_x_3:
[----:B------:R-:W-:Y:S05]  /*0210*/  BSYNC.RECONVERGENT B0 ;  /* 0x0000000000007941 */ /* 0x000fea0003800200 */
.L_x_2:
[----:B------:R-:W-:Y:S06]  /*0220*/  BAR.SYNC.DEFER_BLOCKING 0x0 ;  /* 0x0000000000007b1d */ /* 0x000fec0000010000 */
[----:B------:R-:W-:Y:S04]  /*0230*/  BSSY.RECONVERGENT B0, `(.L_x_4) ;  /* 0x0000006000007945 */ /* 0x000fe80003800200 */
[----:B------:R-:W-:Y:S05]  /*0240*/  @P3 BRA `(.L_x_5) ;  /* 0x0000000000103947 */ /* 0x000fea0003800000 */
[----:B------:R-:W2:Y:S04]  /*0250*/  LDG.E R6, desc[UR4][R4.64+0x200] ;  /* 0x0002000404067981 */ /* 0x000ea8000c1e1900 */
[----:B01----:R-:W2:Y:S02]  /*0260*/  LDG.E R7, desc[UR4][R4.64] ;  /* 0x0000000404077981 */ /* 0x003ea4000c1e1900 */
[----:B--2---:R-:W-:-:S05]  /*0270*/  IMAD.IADD R7, R6, 0x1, R7 ;  /* 0x0000000106077824 */ /* 0x004fca00078e0207 */
[----:B------:R2:W-:Y:S02]  /*0280*/  STG.E desc[UR4][R4.64], R7 ;  /* 0x0000000704007986 */ /* 0x0005e4000c101904 */
.L_x_5:
[----:B------:R-:W-:Y:S05]  /*0290*/  BSYNC.RECONVERGENT B0 ;  /* 0x0000000000007941 */ /* 0x000fea0003800200 */
.L_x_4:
[----:B------:R-:W-:Y:S06]  /*02a0*/  BAR.SYNC.DEFER_BLOCKING 0x0 ;  /* 0x0000000000007b1d */ /* 0x000fec0000010000 */
[----:B------:R-:W-:Y:S04]  /*02b0*/  BSSY.RECONVERGENT B0, `(.L_x_6) ;  /* 0x0000006000007945 */ /* 0x000fe80003800200 */
[----:B------:R-:W-:Y:S05]  /*02c0*/  @P0 BRA `(.L_x_7) ;  /* 0x0000000000100947 */ /* 0x000fea0003800000 */
[----:B------:R-:W3:Y:S04]  /*02d0*/  LDG.E R6, desc[UR4][R4.64+0x100] ;  /* 0x0001000404067981 */ /* 0x000ee8000c1e1900 */
[----:B012---:R-:W3:Y:S02]  /*02e0*/  LDG.E R7, desc[UR4][R4.64] ;  /* 0x0000000404077981 */ /* 0x007ee4000c1e1900 */
[----:B---3--:R-:W-:-:S05]  /*02f0*/  IADD3 R7, PT, PT, R6, R7, RZ ;  /* 0x0000000706077210 */ /* 0x008fca0007ffe0ff */
[----:B------:R3:W-:Y:S02]  /*0300*/  STG.E desc[UR4][R4.64], R7 ;  /* 0x0000000704007986 */ /* 0x0007e4000c101904 */
.L_x_7:
[----:B------:R-:W-:Y:S05]  /*0310*/  BSYNC.RECONVERGENT B0 ;  /* 0x0000000000007941 */ /* 0x000fea0003800200 */
.L_x_6:
[----:B------:R-:W-:Y:S06]  /*0320*/  BAR.SYNC.DEFER_BLOCKING 0x0 ;  /* 0x0000000000007b1d */ /* 0x000fec0000010000 */
[----:B------:R-:W-:Y:S04]  /*0330*/  BSSY.RECONVERGENT B0, `(.L_x_8) ;  /* 0x000001a000007945 */ /* 0x000fe80003800200 */
[----:B------:R-:W-:Y:S05]  /*0340*/  @P4 BRA `(.L_x_9) ;  /* 0x0000000000604947 */ /* 0x000fea0003800000 */
[----:B------:R-:W4:Y:S04]  /*0350*/  LDG.E.STRONG.SYS R6, desc[UR4][R4.64+0x80] ;  /* 0x0000800404067981 */ /* 0x000f28000c1f5900 */
[----:B0123--:R-:W4:Y:S02]  /*0360*/  LDG.E.STRONG.SYS R7, desc[UR4][R4.64] ;  /* 0x0000000404077981 */ /* 0x00ff24000c1f5900 */
[----:B----4-:R-:W-:-:S05]  /*0370*/  IMAD.IADD R7, R6, 0x1, R7 ;  /* 0x0000000106077824 */ /* 0x010fca00078e0207 */
[----:B------:R0:W-:Y:S04]  /*0380*/  STG.E.STRONG.SYS desc[UR4][R4.64], R7 ;  /* 0x0000000704007986 */ /* 0x0001e8000c115904 */
[----:B------:R-:W2:Y:S04]  /*0390*/  LDG.E.STRONG.SYS R6, desc[UR4][R4.64+0x40] ;  /* 0x0000400404067981 */ /* 0x000ea8000c1f5900 */
[----:B------:R-:W2:Y:S02]  /*03a0*/  LDG.E.STRONG.SYS R9, desc[UR4][R4.64] ;  /* 0x0000000404097981 */ /* 0x000ea4000c1f5900 */
[----:B--2---:R-:W-:-:S05]  /*03b0*/  IMAD.IADD R9, R6, 0x1, R9 ;  /* 0x0000000106097824 */ /* 0x004fca00078e0209 */
[----:B------:R1:W-:Y:S04]  /*03c0*/  STG.E.STRONG.SYS desc[UR4][R4.64], R9 ;  /* 0x0000000904007986 */ /* 0x0003e8000c115904 */
[----:B------:R-:W2:Y:S04]  /*03d0*/  LDG.E.STRONG.SYS R6, desc[UR4][R4.64+0x20] ;  /* 0x0000200404067981 */ /* 0x000ea8000c1f5900 */
[----:B------:R-:W2:Y:S02]  /*03e0*/  LDG.E.STRONG.SYS R11, desc[UR4][R4.64] ;  /* 0x00000004040b7981 */ /* 0x000ea4000c1f5900 */
[----:B--2---:R-:W-:-:S05]  /*03f0*/  IADD3 R11, PT, PT, R6, R11, RZ ;  /* 0x0000000b060b7210 */ /* 0x004fca0007ffe0ff */
[----:B------:R4:W-:Y:S04]  /*0400*/  STG.E.STRONG.SYS desc[UR4][R4.64], R11 ;  /* 0x0000000b04007986 */ /* 0x0009e8000c115904 */
[----:B------:R-:W2:Y:S04]  /*0410*/  LDG.E.STRONG.SYS R6, desc[UR4][R4.64+0x10] ;  /* 0x0000100404067981 */ /* 0x000ea8000c1f5900 */
[----:B------:R-:W2:Y:S02]  /*0420*/  LDG.E.STRONG.SYS R13, desc[UR4][R4.64] ;  /* 0x00000004040d7981 */ /* 0x000ea4000c1f5900 */
[----:B--2---:R-:W-:-:S05]  /*0430*/  IMAD.IADD R13, R6, 0x1, R13 ;  /* 0x00000001060d7824 */ /* 0x004fca00078e020d */
[----:B------:R4:W-:Y:S04]  /*0440*/  STG.E.STRONG.SYS desc[UR4][R4.64], R13 ;  /* 0x0000000d04007986 */ /* 0x0009e8000c115904 */
[----:B------:R-:W2:Y:S04]  /*0450*/  LDG.E.STRONG.SYS R6, desc[UR4][R4.64+0x8] ;  /* 0x0000080404067981 */ /* 0x000ea8000c1f5900 */
[----:B0-----:R-:W2:Y:S02]  /*0460*/  LDG.E.STRONG.SYS R7, desc[UR4][R4.64] ;  /* 0x0000000404077981 */ /* 0x001ea4000c1f5900 */
[----:B--2---:R-:W-:-:S05]  /*0470*/  IMAD.IADD R7, R6, 0x1, R7 ;  /* 0x0000000106077824 */ /* 0x004fca00078e0207 */
[----:B------:R4:W-:Y:S04]  /*0480*/  STG.E.STRONG.SYS desc[UR4][R4.64], R7 ;  /* 0x0000000704007986 */ /* 0x0009e8000c115904 */
[----:B------:R-:W2:Y:S04]  /*0490*/  LDG.E.STRONG.SYS R6, desc[UR4][R4.64+0x4] ;  /* 0x0000040404067981 */ /* 0x000ea8000c1f5900 */
[----:B-1----:R-:W2:Y:S02]  /*04a0*/  LDG.E.STRONG.SYS R9, desc[UR4][R4.64] ;  /* 0x0000000404097981 */ /* 0x002ea4000c1f5900 */
[----:B--2---:R-:W-:-:S05]  /*04b0*/  IADD3 R9, PT, PT, R6, R9, RZ ;  /* 0x0000000906097210 */ /* 0x004fca0007ffe0ff */
[----:B------:R4:W-:Y:S02]  /*04c0*/  STG.E.STRONG.SYS desc[UR4][R4.64], R9 ;  /* 0x0000000904007986 */ /* 0x0009e4000c115904 */
.L_x_9:
[----:B------:R-:W-:Y:S05]  /*04d0*/  BSYNC.RECONVERGENT B0 ;  /* 0x0000000000007941 */ /* 0x000fea0003800200 */
.L_x_8:
[----:B------:R-:W-:Y:S06]  /*04e0*/  BAR.SYNC.DEFER_BLOCKING 0x0 ;  /* 0x0000000000007b1d */ /* 0x000fec0000010000 */
[----:B------:R-:W-:Y:S04]  /*04f0*/  BSSY.RECONVERGENT B0, `(.L_x_10) ;  /* 0x0000006000007945 */ /* 0x000fe80003800200 */
[----:B------:R-:W-:Y:S05]  /*0500*/  @P5 BRA `(.L_x_11) ;  /* 0x0000000000105947 */ /* 0x000fea0003800000 */
[----:B------:R-:W5:Y:S01]  /*0510*/  LDG.E R3, desc[UR4][R2.64] ;  /* 0x0000000402037981 */ /* 0x000f62000c1e1900 */
[----:B01234-:R-:W0:Y:S02]  /*0520*/  LDC.64 R4, c[0x0][0x388] ;  /* 0x0000e200ff047b82 */ /* 0x01fe240000000a00 */
[----:B0-----:R-:W-:-:S05]  /*0530*/  IMAD.WIDE.U32 R4, R0, 0x4, R4 ;  /* 0x0000000400047825 */ /* 0x001fca00078e0004 */
[----:B-----5:R0:W-:Y:S02]  /*0540*/  STG.E desc[UR4][R4.64], R3 ;  /* 0x0000000304007986 */ /* 0x0201e4000c101904 */
.L_x_11:
[----:B------:R-:W-:Y:S05]  /*0550*/  BSYNC.RECONVERGENT B0 ;  /* 0x0000000000007941 */ /* 0x000fea0003800200 */
.L_x_10:
[----:B------:R-:W-:Y:S06]  /*0560*/  BAR.SYNC.DEFER_BLOCKING 0x0 ;  /* 0x0000000000007b1d */ /* 0x000fec0000010000 */
[----:B------:R-:W-:Y:S05]  /*0570*/  EXIT ;  /* 0x000000000000794d */ /* 0x000fea0003800000 */
.L_x_12:
[----:B------:R-:W-:-:S00]  /*0580*/  BRA `(.L_x_12) ;  /* 0xfffffffc00fc7947 */ /* 0x000fc0000383ffff */
[----:B------:R-:W-:-:S00]  /*0590*/  NOP ;  /* 0x0000000000007918 */ /* 0x000fc00000000000 */
        /* <DEDUP_REMOVED lines=14> */
.L_x_13:


//--------------------- .nv.shared.reserved.0     --------------------------
	.section	.nv.shared.reserved.0,"aw",@nobits
	.weak		__nv_reservedSMEM_offset_0_alias
	.size		__nv_reservedSMEM_offset_0_alias, 0, 64
	.other		__nv_reservedSMEM_offset_0_alias,@"STO_CUDA_RESERVED_SHARED STV_DEFAULT"
__nv_reservedSMEM_offset_0_alias:
	.zero		0
	.zero		64


//--------------------- .nv.constant0._Z6kernelPiS_i --------------------------
	.section	.nv.constant0._Z6kernelPiS_i,"a",@progbits
	.sectionflags	@""
	.align	4
.nv.constant0._Z6kernelPiS_i:
	.zero		916


//--------------------- SYMBOLS --------------------------

	.type		.nv.reservedSmem.offset0,@object
	.size		.nv.reservedSmem.offset0,0x4
